//
// Generated by NVIDIA NVVM Compiler
//
// Compiler Build ID: CL-36424714
// Cuda compilation tools, release 13.0, V13.0.88
// Based on NVVM 20.0.0
//

.version 9.0
.target sm_100
.address_size 64

	// .globl	_Z8Suma_vecPiS_S_i

.visible .entry _Z8Suma_vecPiS_S_i(
	.param .u64 .ptr .align 1 _Z8Suma_vecPiS_S_i_param_0,
	.param .u64 .ptr .align 1 _Z8Suma_vecPiS_S_i_param_1,
	.param .u64 .ptr .align 1 _Z8Suma_vecPiS_S_i_param_2,
	.param .u32 _Z8Suma_vecPiS_S_i_param_3
)
{
	.reg .b32 	%r<5>;
	.reg .b64 	%rd<11>;

	ld.param.u64 	%rd1, [_Z8Suma_vecPiS_S_i_param_0];
	ld.param.u64 	%rd2, [_Z8Suma_vecPiS_S_i_param_1];
	ld.param.u64 	%rd3, [_Z8Suma_vecPiS_S_i_param_2];
	cvta.to.global.u64 	%rd4, %rd3;
	cvta.to.global.u64 	%rd5, %rd2;
	cvta.to.global.u64 	%rd6, %rd1;
	mov.u32 	%r1, %tid.x;
	mul.wide.u32 	%rd7, %r1, 4;
	add.s64 	%rd8, %rd6, %rd7;
	ld.global.u32 	%r2, [%rd8];
	add.s64 	%rd9, %rd5, %rd7;
	ld.global.u32 	%r3, [%rd9];
	add.s32 	%r4, %r3, %r2;
	add.s64 	%rd10, %rd4, %rd7;
	st.global.u32 	[%rd10], %r4;
	ret;

}


// ===== COMPILED SASS (sm_100) =====

	.target	sm_100

	.elftype	@"ET_EXEC"


//--------------------- .note.nv.tkinfo           --------------------------
	.section	.note.nv.tkinfo,"",@"SHT_NOTE"
	.sectionflags	@"SHF_NOTE_NV_TKINFO"
	.tkinfo
        /*0018*/ 	.word	0x00000002
        /*0030*/ 	.string	""
        /*0030*/ 	.string	"ptxas"
        /*0030*/ 	.string	"Cuda compilation tools, release 13.0, V13.0.88"
        /*0030*/ 	.string	"Build cuda_13.0.r13.0/compiler.36424714_0"
        /*0030*/ 	.string	"-arch sm_100 -m 64 "



//--------------------- .note.nv.cuinfo           --------------------------
	.section	.note.nv.cuinfo,"",@"SHT_NOTE"
	.sectionflags	@"SHF_NOTE_NV_CUINFO"
        /*0018*/ 	.short	0x0002
        /*001a*/ 	.short	0x0064
        /*001c*/ 	.short	0x0082
	.zero		2


//--------------------- .nv.info                  --------------------------
	.section	.nv.info,"",@"SHT_CUDA_INFO"
	.align	4


	//----- nvinfo : EIATTR_REGCOUNT
	.align		4
        /*0000*/ 	.byte	0x04, 0x2f
        /*0002*/ 	.short	(.L_1 - .L_0)
	.align		4
.L_0:
        /*0004*/ 	.word	index@(_Z8Suma_vecPiS_S_i)
        /*0008*/ 	.word	0x0000000c


	//----- nvinfo : EIATTR_FRAME_SIZE
	.align		4
.L_1:
        /*000c*/ 	.byte	0x04, 0x11
        /*000e*/ 	.short	(.L_3 - .L_2)
	.align		4
.L_2:
        /*0010*/ 	.word	index@(_Z8Suma_vecPiS_S_i)
        /*0014*/ 	.word	0x00000000


	//----- nvinfo : EIATTR_MIN_STACK_SIZE
	.align		4
.L_3:
        /*0018*/ 	.byte	0x04, 0x12
        /*001a*/ 	.short	(.L_5 - .L_4)
	.align		4
.L_4:
        /*001c*/ 	.word	index@(_Z8Suma_vecPiS_S_i)
        /*0020*/ 	.word	0x00000000
.L_5:


//--------------------- .nv.compat                --------------------------
	.section	.nv.compat,"",@"SHT_CUDA_COMPAT_INFO"
	.align	4
        /*0000*/ 	.byte	0x02, 0x09, 0x00, 0x00, 0x02, 0x02, 0x01, 0x00, 0x02, 0x05, 0x05, 0x00, 0x03, 0x07, 0x01, 0x01
        /*0010*/ 	.byte	0x02, 0x03, 0x00, 0x00, 0x02, 0x06, 0x01, 0x00, 0x04, 0x0b, 0x08, 0x00, 0x09, 0x00, 0x00, 0x00
        /*0020*/ 	.byte	0x00, 0x00, 0x00, 0x00


//--------------------- .nv.info._Z8Suma_vecPiS_S_i --------------------------
	.section	.nv.info._Z8Suma_vecPiS_S_i,"",@"SHT_CUDA_INFO"
	.sectionflags	@""
	.align	4


	//----- nvinfo : EIATTR_CUDA_API_VERSION
	.align		4
        /*0000*/ 	.byte	0x04, 0x37
        /*0002*/ 	.short	(.L_7 - .L_6)
.L_6:
        /*0004*/ 	.word	0x00000082


	//----- nvinfo : EIATTR_KPARAM_INFO
	.align		4
.L_7:
        /*0008*/ 	.byte	0x04, 0x17
        /*000a*/ 	.short	(.L_9 - .L_8)
.L_8:
        /*000c*/ 	.word	0x00000000
        /*0010*/ 	.short	0x0003
        /*0012*/ 	.short	0x0018
        /*0014*/ 	.byte	0x00, 0xf0, 0x11, 0x00


	//----- nvinfo : EIATTR_KPARAM_INFO
	.align		4
.L_9:
        /*0018*/ 	.byte	0x04, 0x17
        /*001a*/ 	.short	(.L_11 - .L_10)
.L_10:
        /*001c*/ 	.word	0x00000000
        /*0020*/ 	.short	0x0002
        /*0022*/ 	.short	0x0010
        /*0024*/ 	.byte	0x00, 0xf5, 0x21, 0x00


	//----- nvinfo : EIATTR_KPARAM_INFO
	.align		4
.L_11:
        /*0028*/ 	.byte	0x04, 0x17
        /*002a*/ 	.short	(.L_13 - .L_12)
.L_12:
        /*002c*/ 	.word	0x00000000
        /*0030*/ 	.short	0x0001
        /*0032*/ 	.short	0x0008
        /*0034*/ 	.byte	0x00, 0xf5, 0x21, 0x00


	//----- nvinfo : EIATTR_KPARAM_INFO
	.align		4
.L_13:
        /*0038*/ 	.byte	0x04, 0x17
        /*003a*/ 	.short	(.L_15 - .L_14)
.L_14:
        /*003c*/ 	.word	0x00000000
        /*0040*/ 	.short	0x0000
        /*0042*/ 	.short	0x0000
        /*0044*/ 	.byte	0x00, 0xf5, 0x21, 0x00


	//----- nvinfo : EIATTR_SPARSE_MMA_MASK
	.align		4
.L_15:
        /*0048*/ 	.byte	0x03, 0x50
        /*004a*/ 	.short	0x0000


	//----- nvinfo : EIATTR_MAXREG_COUNT
	.align		4
        /*004c*/ 	.byte	0x03, 0x1b
        /*004e*/ 	.short	0x00ff


	//----- nvinfo : EIATTR_MERCURY_ISA_VERSION
	.align		4
        /*0050*/ 	.byte	0x03, 0x5f
        /*0052*/ 	.short	0x0101


	//----- nvinfo : EIATTR_VRC_CTA_INIT_COUNT
	.align		4
        /*0054*/ 	.byte	0x02, 0x4a
	.zero		1
	.zero		1


	//----- nvinfo : EIATTR_EXIT_INSTR_OFFSETS
	.align		4
        /*0058*/ 	.byte	0x04, 0x1c
        /*005a*/ 	.short	(.L_17 - .L_16)


	//   ....[0]....
.L_16:
        /*005c*/ 	.word	0x000000d0


	//----- nvinfo : EIATTR_CBANK_PARAM_SIZE
	.align		4
.L_17:
        /*0060*/ 	.byte	0x03, 0x19
        /*0062*/ 	.short	0x001c


	//----- nvinfo : EIATTR_PARAM_CBANK
	.align		4
        /*0064*/ 	.byte	0x04, 0x0a
        /*0066*/ 	.short	(.L_19 - .L_18)
	.align		4
.L_18:
        /*0068*/ 	.word	index@(.nv.constant0._Z8Suma_vecPiS_S_i)
        /*006c*/ 	.short	0x0380
        /*006e*/ 	.short	0x001c


	//----- nvinfo : EIATTR_SW_WAR
	.align		4
.L_19:
        /*0070*/ 	.byte	0x04, 0x36
        /*0072*/ 	.short	(.L_21 - .L_20)
.L_20:
        /*0074*/ 	.word	0x00000008
.L_21:


//--------------------- .nv.callgraph             --------------------------
	.section	.nv.callgraph,"",@"SHT_CUDA_CALLGRAPH"
	.align	4
	.sectionentsize	8
	.align		4
        /*0000*/ 	.word	0x00000000
	.align		4
        /*0004*/ 	.word	0xffffffff
	.align		4
        /*0008*/ 	.word	0x00000000
	.align		4
        /*000c*/ 	.word	0xfffffffe
	.align		4
        /*0010*/ 	.word	0x00000000
	.align		4
        /*0014*/ 	.word	0xfffffffd
	.align		4
        /*0018*/ 	.word	0x00000000
	.align		4
        /*001c*/ 	.word	0xfffffffc


//--------------------- .text._Z8Suma_vecPiS_S_i  --------------------------
	.section	.text._Z8Suma_vecPiS_S_i,"ax",@progbits
	.align	128
        .global         _Z8Suma_vecPiS_S_i
        .type           _Z8Suma_vecPiS_S_i,@function
        .size           _Z8Suma_vecPiS_S_i,(.L_x_1 - _Z8Suma_vecPiS_S_i)
        .other          _Z8Suma_vecPiS_S_i,@"STO_CUDA_ENTRY STV_DEFAULT"
_Z8Suma_vecPiS_S_i:
.text._Z8Suma_vecPiS_S_i:
[----:B------:R-:W-:Y:S01]  /*0000*/  LDC R1, c[0x0][0x37c] ;  /* 0x0000df00ff017b82 */ /* 0x000fe20000000800 */
[----:B------:R-:W0:Y:S07]  /*0010*/  S2R R9, SR_TID.X ;  /* 0x0000000000097919 */ /* 0x000e2e0000002100 */
[----:B------:R-:W0:Y:S01]  /*0020*/  LDC.64 R2, c[0x0][0x380] ;  /* 0x0000e000ff027b82 */ /* 0x000e220000000a00 */
[----:B------:R-:W1:Y:S07]  /*0030*/  LDCU.64 UR4, c[0x0][0x358] ;  /* 0x00006b00ff0477ac */ /* 0x000e6e0008000a00 */
[----:B------:R-:W2:Y:S08]  /*0040*/  LDC.64 R4, c[0x0][0x388] ;  /* 0x0000e200ff047b82 */ /* 0x000eb00000000a00 */
[----:B------:R-:W3:Y:S01]  /*0050*/  LDC.64 R6, c[0x0][0x390] ;  /* 0x0000e400ff067b82 */ /* 0x000ee20000000a00 */
[----:B0-----:R-:W-:-:S04]  /*0060*/  IMAD.WIDE.U32 R2, R9, 0x4, R2 ;  /* 0x0000000409027825 */ /* 0x001fc800078e0002 */
[C---:B--2---:R-:W-:Y:S02]  /*0070*/  IMAD.WIDE.U32 R4, R9.reuse, 0x4, R4 ;  /* 0x0000000409047825 */ /* 0x044fe400078e0004 */
[----:B-1----:R-:W2:Y:S04]  /*0080*/  LDG.E R2, desc[UR4][R2.64] ;  /* 0x0000000402027981 */ /* 0x002ea8000c1e1900 */
[----:B------:R-:W2:Y:S01]  /*0090*/  LDG.E R5, desc[UR4][R4.64] ;  /* 0x0000000404057981 */ /* 0x000ea2000c1e1900 */
[----:B---3--:R-:W-:Y:S01]  /*00a0*/  IMAD.WIDE.U32 R6, R9, 0x4, R6 ;  /* 0x0000000409067825 */ /* 0x008fe200078e0006 */
[----:B--2---:R-:W-:-:S05]  /*00b0*/  IADD3 R9, PT, PT, R2, R5, RZ ;  /* 0x0000000502097210 */ /* 0x004fca0007ffe0ff */
[----:B------:R-:W-:Y:S01]  /*00c0*/  STG.E desc[UR4][R6.64], R9 ;  /* 0x0000000906007986 */ /* 0x000fe2000c101904 */
[----:B------:R-:W-:Y:S05]  /*00d0*/  EXIT ;  /* 0x000000000000794d */ /* 0x000fea0003800000 */
.L_x_0:
[----:B------:R-:W-:-:S00]  /*00e0*/  BRA `(.L_x_0) ;  /* 0xfffffffc00fc7947 */ /* 0x000fc0000383ffff */
[----:B------:R-:W-:-:S00]  /*00f0*/  NOP ;  /* 0x0000000000007918 */ /* 0x000fc00000000000 */
        /* <DEDUP_REMOVED lines=8> */
.L_x_1:


//--------------------- .nv.shared.reserved.0     --------------------------
	.section	.nv.shared.reserved.0,"aw",@nobits
	.weak		__nv_reservedSMEM_offset_0_alias
	.size		__nv_reservedSMEM_offset_0_alias, 0, 64
	.other		__nv_reservedSMEM_offset_0_alias,@"STO_CUDA_RESERVED_SHARED STV_DEFAULT"
__nv_reservedSMEM_offset_0_alias:
	.zero		0
	.zero		64


//--------------------- .nv.constant0._Z8Suma_vecPiS_S_i --------------------------
	.section	.nv.constant0._Z8Suma_vecPiS_S_i,"a",@progbits
	.sectionflags	@""
	.align	4
.nv.constant0._Z8Suma_vecPiS_S_i:
	.zero		924


//--------------------- SYMBOLS --------------------------

	.type		.nv.reservedSmem.offset0,@object
	.size		.nv.reservedSmem.offset0,0x4
